	.headerflags	@"EF_CUDA_TEXMODE_UNIFIED EF_CUDA_64BIT_ADDRESS EF_CUDA_ACCELERATORS EF_CUDA_SM90 EF_CUDA_VIRTUAL_SM(EF_CUDA_SM90)"
	.elftype	@"ET_EXEC"


//--------------------- .nv.info                  --------------------------
	.section	.nv.info,"",@"SHT_CUDA_INFO"
	.align	4


	//----- nvinfo : EIATTR_REGCOUNT
	.align		4
        /*0000*/ 	.byte	0x04, 0x2f
        /*0002*/ 	.short	(.L_1 - .L_0)
	.align		4
.L_0:
        /*0004*/ 	.word	index@(triton_poi_fused_27)
        /*0008*/ 	.word	0x0000001a


	//----- nvinfo : EIATTR_MIN_STACK_SIZE
	.align		4
.L_1:
        /*000c*/ 	.byte	0x04, 0x12
        /*000e*/ 	.short	(.L_3 - .L_2)
	.align		4
.L_2:
        /*0010*/ 	.word	index@(triton_poi_fused_27)
        /*0014*/ 	.word	0x00000000


	//----- nvinfo : EIATTR_FRAME_SIZE
	.align		4
.L_3:
        /*0018*/ 	.byte	0x04, 0x11
        /*001a*/ 	.short	(.L_5 - .L_4)
	.align		4
.L_4:
        /*001c*/ 	.word	index@(triton_poi_fused_27)
        /*0020*/ 	.word	0x00000000


	//----- nvinfo : EIATTR_MIN_STACK_SIZE
	.align		4
.L_5:
        /*0024*/ 	.byte	0x04, 0x12
        /*0026*/ 	.short	(.L_7 - .L_6)
	.align		4
.L_6:
        /*0028*/ 	.word	index@(triton_poi_fused_27)
        /*002c*/ 	.word	0x00000000
.L_7:


//--------------------- .nv.info.triton_poi_fused_27 --------------------------
	.section	.nv.info.triton_poi_fused_27,"",@"SHT_CUDA_INFO"
	.sectionflags	@""
	.align	4


	//----- nvinfo : EIATTR_CUDA_API_VERSION
	.align		4
        /*0000*/ 	.byte	0x04, 0x37
        /*0002*/ 	.short	(.L_9 - .L_8)
.L_8:
        /*0004*/ 	.word	0x0000007c


	//----- nvinfo : EIATTR_KPARAM_INFO
	.align		4
.L_9:
        /*0008*/ 	.byte	0x04, 0x17
        /*000a*/ 	.short	(.L_11 - .L_10)
.L_10:
        /*000c*/ 	.word	0x00000000
        /*0010*/ 	.short	0x0002
        /*0012*/ 	.short	0x0010
        /*0014*/ 	.byte	0x00, 0xf0, 0x11, 0x00


	//----- nvinfo : EIATTR_KPARAM_INFO
	.align		4
.L_11:
        /*0018*/ 	.byte	0x04, 0x17
        /*001a*/ 	.short	(.L_13 - .L_12)
.L_12:
        /*001c*/ 	.word	0x00000000
        /*0020*/ 	.short	0x0001
        /*0022*/ 	.short	0x0008
        /*0024*/ 	.byte	0x00, 0xf4, 0x21, 0x00


	//----- nvinfo : EIATTR_KPARAM_INFO
	.align		4
.L_13:
        /*0028*/ 	.byte	0x04, 0x17
        /*002a*/ 	.short	(.L_15 - .L_14)
.L_14:
        /*002c*/ 	.word	0x00000000
        /*0030*/ 	.short	0x0000
        /*0032*/ 	.short	0x0000
        /*0034*/ 	.byte	0x00, 0xf4, 0x21, 0x00


	//----- nvinfo : EIATTR_SPARSE_MMA_MASK
	.align		4
.L_15:
        /*0038*/ 	.byte	0x03, 0x50
        /*003a*/ 	.short	0x0000


	//----- nvinfo : EIATTR_MAXREG_COUNT
	.align		4
        /*003c*/ 	.byte	0x03, 0x1b
        /*003e*/ 	.short	0x00ff


	//----- nvinfo : EIATTR_EXIT_INSTR_OFFSETS
	.align		4
        /*0040*/ 	.byte	0x04, 0x1c
        /*0042*/ 	.short	(.L_17 - .L_16)


	//   ....[0]....
.L_16:
        /*0044*/ 	.word	0x000004b0


	//----- nvinfo : EIATTR_REQNTID
	.align		4
.L_17:
        /*0048*/ 	.byte	0x04, 0x10
        /*004a*/ 	.short	(.L_19 - .L_18)
.L_18:
        /*004c*/ 	.word	0x00000080
        /*0050*/ 	.word	0x00000001
        /*0054*/ 	.word	0x00000001


	//----- nvinfo : EIATTR_CBANK_PARAM_SIZE
	.align		4
.L_19:
        /*0058*/ 	.byte	0x03, 0x19
        /*005a*/ 	.short	0x0014


	//----- nvinfo : EIATTR_PARAM_CBANK
	.align		4
        /*005c*/ 	.byte	0x04, 0x0a
        /*005e*/ 	.short	(.L_21 - .L_20)
	.align		4
.L_20:
        /*0060*/ 	.word	index@(.nv.constant0.triton_poi_fused_27)
        /*0064*/ 	.short	0x0210
        /*0066*/ 	.short	0x0014


	//----- nvinfo : EIATTR_SW_WAR
	.align		4
.L_21:
        /*0068*/ 	.byte	0x04, 0x36
        /*006a*/ 	.short	(.L_23 - .L_22)
.L_22:
        /*006c*/ 	.word	0x00000008
.L_23:


//--------------------- .nv.callgraph             --------------------------
	.section	.nv.callgraph,"",@"SHT_CUDA_CALLGRAPH"
	.align	4
	.sectionentsize	8
	.align		4
        /*0000*/ 	.word	0x00000000
	.align		4
        /*0004*/ 	.word	0xffffffff
	.align		4
        /*0008*/ 	.word	0x00000000
	.align		4
        /*000c*/ 	.word	0xfffffffe
	.align		4
        /*0010*/ 	.word	0x00000000
	.align		4
        /*0014*/ 	.word	0xfffffffd
	.align		4
        /*0018*/ 	.word	0x00000000
	.align		4
        /*001c*/ 	.word	0xfffffffc


//--------------------- .text.triton_poi_fused_27 --------------------------
	.section	.text.triton_poi_fused_27,"ax",@progbits
	.align	128
        .global         triton_poi_fused_27
        .type           triton_poi_fused_27,@function
        .size           triton_poi_fused_27,(.L_x_1 - triton_poi_fused_27)
        .other          triton_poi_fused_27,@"STO_CUDA_ENTRY STV_DEFAULT"
triton_poi_fused_27:
.text.triton_poi_fused_27:
[----:B------:R-:W-:Y:S01]  /*0000*/  LDC R1, c[0x0][0x28] ;  /* 0x00000a00ff017b82 */ /* 0x000fe20000000800 */
[----:B------:R-:W1:Y:S07]  /*0010*/  S2R R0, SR_TID.X ;  /* 0x0000000000007919 */ /* 0x000e6e0000002100 */
[----:B------:R-:W2:Y:S01]  /*0020*/  LDC.64 R2, c[0x0][0x210] ;  /* 0x00008400ff027b82 */ /* 0x000ea20000000a00 */
[----:B------:R-:W-:Y:S01]  /*0030*/  ULDC.64 UR4, c[0x0][0x208] ;  /* 0x0000820000047ab9 */ /* 0x000fe20000000a00 */
[----:B------:R-:W3:Y:S01]  /*0040*/  S2R R7, SR_CTAID.X ;  /* 0x0000000000077919 */ /* 0x000ee20000002500 */
[----:B-1----:R-:W-:Y:S01]  /*0050*/  IMAD.SHL.U32 R0, R0, 0x4, RZ ;  /* 0x0000000400007824 */ /* 0x002fe200078e00ff */
[----:B---3--:R-:W-:-:S04]  /*0060*/  SHF.R.S32.HI R5, RZ, 0x16, R7 ;  /* 0x00000016ff057819 */ /* 0x008fc80000011407 */
[----:B------:R-:W-:Y:S02]  /*0070*/  LOP3.LUT R0, R0, 0x1fc, RZ, 0xc0, !PT ;  /* 0x000001fc00007812 */ /* 0x000fe400078ec0ff */
[----:B------:R-:W-:-:S03]  /*0080*/  SGXT R5, R5, 0x1 ;  /* 0x000000010505781a */ /* 0x000fc60000000200 */
[----:B------:R-:W-:-:S05]  /*0090*/  IMAD R0, R7, 0x200, R0 ;  /* 0x0000020007007824 */ /* 0x000fca00078e0200 */
[CC--:B------:R-:W-:Y:S02]  /*00a0*/  LEA.HI R4, R5.reuse, R0.reuse, RZ, 0xc ;  /* 0x0000000005047211 */ /* 0x0c0fe400078f60ff */
[----:B------:R-:W-:Y:S02]  /*00b0*/  LEA.HI R6, R5, R0, RZ, 0xe ;  /* 0x0000000005067211 */ /* 0x000fe400078f70ff */
[----:B------:R-:W-:Y:S02]  /*00c0*/  LOP3.LUT R5, R4, 0xfffff000, RZ, 0xc0, !PT ;  /* 0xfffff00004057812 */ /* 0x000fe400078ec0ff */
[----:B------:R-:W-:-:S04]  /*00d0*/  LOP3.LUT R6, R6, 0xffffc000, RZ, 0xc0, !PT ;  /* 0xffffc00006067812 */ /* 0x000fc800078ec0ff */
[----:B------:R-:W-:-:S05]  /*00e0*/  IADD3 R17, R6, R0, -R5 ;  /* 0x0000000006117210 */ /* 0x000fca0007ffe805 */
[----:B--2---:R-:W-:-:S04]  /*00f0*/  IMAD.WIDE R4, R17, 0x4, R2 ;  /* 0x0000000411047825 */ /* 0x004fc800078e0202 */
[C---:B------:R-:W-:Y:S02]  /*0100*/  VIADD R9, R17.reuse, 0x1000 ;  /* 0x0000100011097836 */ /* 0x040fe40000000000 */
[----:B------:R-:W2:Y:S01]  /*0110*/  LDG.E.EL.128 R4, desc[UR4][R4.64] ;  /* 0x0000000404047981 */ /* 0x000ea2000c2e1d00 */
[----:B------:R-:W-:Y:S02]  /*0120*/  VIADD R13, R17, 0x2000 ;  /* 0x00002000110d7836 */ /* 0x000fe40000000000 */
[----:B------:R-:W-:-:S06]  /*0130*/  IMAD.WIDE R8, R9, 0x4, R2 ;  /* 0x0000000409087825 */ /* 0x000fcc00078e0202 */
[----:B------:R-:W3:Y:S01]  /*0140*/  LDG.E.EL.128 R8, desc[UR4][R8.64] ;  /* 0x0000000408087981 */ /* 0x000ee2000c2e1d00 */
[----:B------:R-:W-:-:S06]  /*0150*/  IMAD.WIDE R12, R13, 0x4, R2 ;  /* 0x000000040d0c7825 */ /* 0x000fcc00078e0202 */
[----:B------:R-:W4:Y:S01]  /*0160*/  LDG.E.EL.128 R12, desc[UR4][R12.64] ;  /* 0x000000040c0c7981 */ /* 0x000f22000c2e1d00 */
[----:B------:R-:W-:-:S04]  /*0170*/  VIADD R17, R17, 0x3000 ;  /* 0x0000300011117836 */ /* 0x000fc80000000000 */
[----:B------:R-:W-:-:S06]  /*0180*/  IMAD.WIDE R16, R17, 0x4, R2 ;  /* 0x0000000411107825 */ /* 0x000fcc00078e0202 */
[----:B------:R-:W5:Y:S01]  /*0190*/  LDG.E.EL.128 R16, desc[UR4][R16.64] ;  /* 0x0000000410107981 */ /* 0x000f62000c2e1d00 */
[C---:B------:R-:W-:Y:S02]  /*01a0*/  IMAD.WIDE R20, R0.reuse, 0x4, R2 ;  /* 0x0000000400147825 */ /* 0x040fe400078e0202 */
[----:B------:R-:W1:Y:S04]  /*01b0*/  LDC.64 R2, c[0x0][0x218] ;  /* 0x00008600ff027b82 */ /* 0x000e680000000a00 */
[----:B------:R-:W5:Y:S01]  /*01c0*/  LDG.E.128 R20, desc[UR4][R20.64] ;  /* 0x0000000414147981 */ /* 0x000f62000c1e1d00 */
[----:B-1----:R-:W-:Y:S01]  /*01d0*/  IMAD.WIDE R2, R0, 0x4, R2 ;  /* 0x0000000400027825 */ /* 0x002fe200078e0202 */
[----:B--2---:R-:W-:Y:S02]  /*01e0*/  FSETP.NAN.AND P5, PT, R4, R4, PT ;  /* 0x000000040400720b */ /* 0x004fe40003fa8000 */
[----:B------:R-:W-:-:S02]  /*01f0*/  FSETP.NAN.AND P0, PT, R5, R5, PT ;  /* 0x000000050500720b */ /* 0x000fc40003f08000 */
[----:B------:R-:W-:Y:S02]  /*0200*/  FSETP.NAN.AND P2, PT, R6, R6, PT ;  /* 0x000000060600720b */ /* 0x000fe40003f48000 */
[----:B------:R-:W-:Y:S02]  /*0210*/  FSETP.NAN.AND P1, PT, R7, R7, PT ;  /* 0x000000070700720b */ /* 0x000fe40003f28000 */
[----:B---3--:R-:W-:Y:S02]  /*0220*/  FSETP.GT.AND P3, PT, R4, R8, PT ;  /* 0x000000080400720b */ /* 0x008fe40003f64000 */
[----:B------:R-:W-:-:S03]  /*0230*/  FSETP.GT.AND P4, PT, R5, R9, PT ;  /* 0x000000090500720b */ /* 0x000fc60003f84000 */
[----:B------:R-:W-:Y:S02]  /*0240*/  @!P5 FSEL R4, R4, R8, P3 ;  /* 0x000000080404d208 */ /* 0x000fe40001800000 */
[CC--:B------:R-:W-:Y:S02]  /*0250*/  FSETP.GT.AND P3, PT, R6.reuse, R10.reuse, PT ;  /* 0x0000000a0600720b */ /* 0x0c0fe40003f64000 */
[----:B------:R-:W-:Y:S02]  /*0260*/  @!P0 FSEL R5, R5, R9, P4 ;  /* 0x0000000905058208 */ /* 0x000fe40002000000 */
[----:B------:R-:W-:Y:S02]  /*0270*/  FSETP.GT.AND P4, PT, R7, R11, PT ;  /* 0x0000000b0700720b */ /* 0x000fe40003f84000 */
[----:B------:R-:W-:Y:S02]  /*0280*/  @!P2 FSEL R6, R6, R10, P3 ;  /* 0x0000000a0606a208 */ /* 0x000fe40001800000 */
[----:B----4-:R-:W-:-:S02]  /*0290*/  FSETP.GT.AND P0, PT, R4, R12, PT ;  /* 0x0000000c0400720b */ /* 0x010fc40003f04000 */
[----:B------:R-:W-:Y:S02]  /*02a0*/  FSETP.GT.AND P3, PT, R5, R13, PT ;  /* 0x0000000d0500720b */ /* 0x000fe40003f64000 */
[----:B------:R-:W-:Y:S02]  /*02b0*/  @!P1 FSEL R7, R7, R11, P4 ;  /* 0x0000000b07079208 */ /* 0x000fe40002000000 */
[----:B------:R-:W-:Y:S02]  /*02c0*/  FSETP.GT.AND P1, PT, R6, R14, PT ;  /* 0x0000000e0600720b */ /* 0x000fe40003f24000 */
[----:B------:R-:W-:Y:S02]  /*02d0*/  FSETP.GT.AND P2, PT, R7, R15, PT ;  /* 0x0000000f0700720b */ /* 0x000fe40003f44000 */
[----:B------:R-:W-:Y:S02]  /*02e0*/  FSETP.NAN.AND P5, PT, R4, R4, PT ;  /* 0x000000040400720b */ /* 0x000fe40003fa8000 */
[----:B------:R-:W-:-:S02]  /*02f0*/  FSETP.NAN.AND P4, PT, R5, R5, PT ;  /* 0x000000050500720b */ /* 0x000fc40003f88000 */
[----:B------:R-:W-:Y:S02]  /*0300*/  @!P0 FSEL R4, R4, R12, P5 ;  /* 0x0000000c04048208 */ /* 0x000fe40002800000 */
[----:B------:R-:W-:Y:S02]  /*0310*/  @!P3 FSEL R5, R5, R13, P4 ;  /* 0x0000000d0505b208 */ /* 0x000fe40002000000 */
[----:B------:R-:W-:Y:S02]  /*0320*/  FSETP.NAN.AND P5, PT, R6, R6, PT ;  /* 0x000000060600720b */ /* 0x000fe40003fa8000 */
[----:B------:R-:W-:Y:S02]  /*0330*/  FSETP.NAN.AND P3, PT, R7, R7, PT ;  /* 0x000000070700720b */ /* 0x000fe40003f68000 */
[----:B-----5:R-:W-:Y:S02]  /*0340*/  FSETP.GT.AND P0, PT, R4, R16, PT ;  /* 0x000000100400720b */ /* 0x020fe40003f04000 */
[----:B------:R-:W-:-:S02]  /*0350*/  @!P1 FSEL R6, R6, R14, P5 ;  /* 0x0000000e06069208 */ /* 0x000fc40002800000 */
[----:B------:R-:W-:Y:S02]  /*0360*/  @!P2 FSEL R7, R7, R15, P3 ;  /* 0x0000000f0707a208 */ /* 0x000fe40001800000 */
[----:B------:R-:W-:Y:S02]  /*0370*/  FSETP.GT.AND P1, PT, R5, R17, PT ;  /* 0x000000110500720b */ /* 0x000fe40003f24000 */
[----:B------:R-:W-:Y:S02]  /*0380*/  FSETP.GT.AND P3, PT, R6, R18, PT ;  /* 0x000000120600720b */ /* 0x000fe40003f64000 */
[C---:B------:R-:W-:Y:S02]  /*0390*/  FSETP.GT.AND P2, PT, R7.reuse, R19, PT ;  /* 0x000000130700720b */ /* 0x040fe40003f44000 */
[----:B------:R-:W-:Y:S02]  /*03a0*/  FSETP.NAN.AND P4, PT, R4, R4, PT ;  /* 0x000000040400720b */ /* 0x000fe40003f88000 */
[----:B------:R-:W-:-:S02]  /*03b0*/  FSETP.NAN.AND P5, PT, R7, R7, PT ;  /* 0x000000070700720b */ /* 0x000fc40003fa8000 */
[----:B------:R-:W-:Y:S02]  /*03c0*/  @!P0 FSEL R4, R4, R16, P4 ;  /* 0x0000001004048208 */ /* 0x000fe40002000000 */
[C---:B------:R-:W-:Y:S02]  /*03d0*/  FSETP.NAN.AND P0, PT, R5.reuse, R5, PT ;  /* 0x000000050500720b */ /* 0x040fe40003f08000 */
[----:B------:R-:W-:Y:S01]  /*03e0*/  FSETP.NAN.AND P4, PT, R6, R6, PT ;  /* 0x000000060600720b */ /* 0x000fe20003f88000 */
[----:B------:R-:W-:Y:S01]  /*03f0*/  FADD R20, R20, -R4 ;  /* 0x8000000414147221 */ /* 0x000fe20000000000 */
[----:B------:R-:W-:Y:S02]  /*0400*/  @!P1 FSEL R5, R5, R17, P0 ;  /* 0x0000001105059208 */ /* 0x000fe40000000000 */
[----:B------:R-:W-:Y:S01]  /*0410*/  @!P3 FSEL R6, R6, R18, P4 ;  /* 0x000000120606b208 */ /* 0x000fe20002000000 */
[----:B------:R-:W-:Y:S01]  /*0420*/  FMUL R20, R20, 0.25 ;  /* 0x3e80000014147820 */ /* 0x000fe20000400000 */
[----:B------:R-:W-:Y:S01]  /*0430*/  @!P2 FSEL R7, R7, R19, P5 ;  /* 0x000000130707a208 */ /* 0x000fe20002800000 */
[----:B------:R-:W-:-:S02]  /*0440*/  FADD R21, R21, -R5 ;  /* 0x8000000515157221 */ /* 0x000fc40000000000 */
[----:B------:R-:W-:Y:S02]  /*0450*/  FADD R22, R22, -R6 ;  /* 0x8000000616167221 */ /* 0x000fe40000000000 */
[----:B------:R-:W-:Y:S01]  /*0460*/  FADD R23, R23, -R7 ;  /* 0x8000000717177221 */ /* 0x000fe20000000000 */
[----:B------:R-:W-:Y:S01]  /*0470*/  FMUL R21, R21, 0.25 ;  /* 0x3e80000015157820 */ /* 0x000fe20000400000 */
[----:B------:R-:W-:Y:S02]  /*0480*/  FMUL R22, R22, 0.25 ;  /* 0x3e80000016167820 */ /* 0x000fe40000400000 */
[----:B------:R-:W-:-:S05]  /*0490*/  FMUL R23, R23, 0.25 ;  /* 0x3e80000017177820 */ /* 0x000fca0000400000 */
[----:B------:R-:W-:Y:S01]  /*04a0*/  STG.E.128 desc[UR4][R2.64], R20 ;  /* 0x0000001402007986 */ /* 0x000fe2000c101d04 */
[----:B------:R-:W-:Y:S05]  /*04b0*/  EXIT ;  /* 0x000000000000794d */ /* 0x000fea0003800000 */
.L_x_0:
[----:B------:R-:W-:-:S00]  /*04c0*/  BRA `(.L_x_0) ;  /* 0xfffffffc00fc7947 */ /* 0x000fc0000383ffff */
[----:B------:R-:W-:-:S00]  /*04d0*/  NOP ;  /* 0x0000000000007918 */ /* 0x000fc00000000000 */
        /* <DEDUP_REMOVED lines=10> */
.L_x_1:


//--------------------- .nv.constant0.triton_poi_fused_27 --------------------------
	.section	.nv.constant0.triton_poi_fused_27,"a",@progbits
	.sectionflags	@""
	.align	4
.nv.constant0.triton_poi_fused_27:
	.zero		548
